//
// Generated by NVIDIA NVVM Compiler
//
// Compiler Build ID: CL-36424714
// Cuda compilation tools, release 13.0, V13.0.88
// Based on NVVM 20.0.0
//

.version 9.0
.target sm_100
.address_size 64

	// .globl	_Z13mandel_kernelffffiiiiiPim

.visible .entry _Z13mandel_kernelffffiiiiiPim(
	.param .f32 _Z13mandel_kernelffffiiiiiPim_param_0,
	.param .f32 _Z13mandel_kernelffffiiiiiPim_param_1,
	.param .f32 _Z13mandel_kernelffffiiiiiPim_param_2,
	.param .f32 _Z13mandel_kernelffffiiiiiPim_param_3,
	.param .u32 _Z13mandel_kernelffffiiiiiPim_param_4,
	.param .u32 _Z13mandel_kernelffffiiiiiPim_param_5,
	.param .u32 _Z13mandel_kernelffffiiiiiPim_param_6,
	.param .u32 _Z13mandel_kernelffffiiiiiPim_param_7,
	.param .u32 _Z13mandel_kernelffffiiiiiPim_param_8,
	.param .u64 .ptr .align 1 _Z13mandel_kernelffffiiiiiPim_param_9,
	.param .u64 _Z13mandel_kernelffffiiiiiPim_param_10
)
{
	.reg .pred 	%p<9>;
	.reg .b32 	%r<26>;
	.reg .b32 	%f<20>;
	.reg .b64 	%rd<6>;

	ld.param.f32 	%f9, [_Z13mandel_kernelffffiiiiiPim_param_0];
	ld.param.f32 	%f10, [_Z13mandel_kernelffffiiiiiPim_param_1];
	ld.param.f32 	%f11, [_Z13mandel_kernelffffiiiiiPim_param_2];
	ld.param.f32 	%f12, [_Z13mandel_kernelffffiiiiiPim_param_3];
	ld.param.u32 	%r8, [_Z13mandel_kernelffffiiiiiPim_param_4];
	ld.param.u32 	%r9, [_Z13mandel_kernelffffiiiiiPim_param_6];
	ld.param.u32 	%r11, [_Z13mandel_kernelffffiiiiiPim_param_7];
	ld.param.u32 	%r7, [_Z13mandel_kernelffffiiiiiPim_param_8];
	ld.param.u64 	%rd1, [_Z13mandel_kernelffffiiiiiPim_param_9];
	ld.param.u64 	%rd2, [_Z13mandel_kernelffffiiiiiPim_param_10];
	mov.u32 	%r13, %ctaid.x;
	mov.u32 	%r14, %ntid.x;
	mov.u32 	%r15, %tid.x;
	mad.lo.s32 	%r1, %r13, %r14, %r15;
	mov.u32 	%r16, %ctaid.y;
	mov.u32 	%r17, %ntid.y;
	mov.u32 	%r18, %tid.y;
	mad.lo.s32 	%r19, %r16, %r17, %r18;
	add.s32 	%r20, %r11, %r9;
	setp.ge.s32 	%p1, %r1, %r8;
	setp.lt.s32 	%p2, %r19, %r9;
	setp.ge.s32 	%p3, %r19, %r20;
	or.pred  	%p4, %p1, %p3;
	or.pred  	%p5, %p4, %p2;
	@%p5 bra 	$L__BB0_6;
	cvt.rn.f32.s32 	%f13, %r1;
	fma.rn.f32 	%f1, %f11, %f13, %f9;
	cvt.rn.f32.u32 	%f14, %r19;
	fma.rn.f32 	%f2, %f12, %f14, %f10;
	cvt.u32.u64 	%r22, %rd2;
	mad.lo.s32 	%r3, %r19, %r22, %r1;
	setp.lt.s32 	%p6, %r7, 1;
	mov.b32 	%r25, 0;
	@%p6 bra 	$L__BB0_5;
	mov.b32 	%r24, 0;
	mov.f32 	%f18, %f2;
	mov.f32 	%f19, %f1;
$L__BB0_3:
	mul.f32 	%f5, %f19, %f19;
	mul.f32 	%f6, %f18, %f18;
	add.f32 	%f15, %f5, %f6;
	setp.gt.f32 	%p7, %f15, 0f40800000;
	mov.u32 	%r25, %r24;
	@%p7 bra 	$L__BB0_5;
	sub.f32 	%f16, %f5, %f6;
	add.f32 	%f17, %f19, %f19;
	add.f32 	%f19, %f1, %f16;
	fma.rn.f32 	%f18, %f17, %f18, %f2;
	add.s32 	%r24, %r24, 1;
	setp.ne.s32 	%p8, %r24, %r7;
	mov.u32 	%r25, %r7;
	@%p8 bra 	$L__BB0_3;
$L__BB0_5:
	cvta.to.global.u64 	%rd3, %rd1;
	mul.wide.s32 	%rd4, %r3, 4;
	add.s64 	%rd5, %rd3, %rd4;
	st.global.u32 	[%rd5], %r25;
$L__BB0_6:
	ret;

}


// ===== COMPILED SASS (sm_100) =====

	.target	sm_100

	.elftype	@"ET_EXEC"


//--------------------- .note.nv.tkinfo           --------------------------
	.section	.note.nv.tkinfo,"",@"SHT_NOTE"
	.sectionflags	@"SHF_NOTE_NV_TKINFO"
	.tkinfo
        /*0018*/ 	.word	0x00000002
        /*0030*/ 	.string	""
        /*0030*/ 	.string	"ptxas"
        /*0030*/ 	.string	"Cuda compilation tools, release 13.0, V13.0.88"
        /*0030*/ 	.string	"Build cuda_13.0.r13.0/compiler.36424714_0"
        /*0030*/ 	.string	"-arch sm_100 -m 64 "



//--------------------- .note.nv.cuinfo           --------------------------
	.section	.note.nv.cuinfo,"",@"SHT_NOTE"
	.sectionflags	@"SHF_NOTE_NV_CUINFO"
        /*0018*/ 	.short	0x0002
        /*001a*/ 	.short	0x0064
        /*001c*/ 	.short	0x0082
	.zero		2


//--------------------- .nv.info                  --------------------------
	.section	.nv.info,"",@"SHT_CUDA_INFO"
	.align	4


	//----- nvinfo : EIATTR_REGCOUNT
	.align		4
        /*0000*/ 	.byte	0x04, 0x2f
        /*0002*/ 	.short	(.L_1 - .L_0)
	.align		4
.L_0:
        /*0004*/ 	.word	index@(_Z13mandel_kernelffffiiiiiPim)
        /*0008*/ 	.word	0x00000010


	//----- nvinfo : EIATTR_FRAME_SIZE
	.align		4
.L_1:
        /*000c*/ 	.byte	0x04, 0x11
        /*000e*/ 	.short	(.L_3 - .L_2)
	.align		4
.L_2:
        /*0010*/ 	.word	index@(_Z13mandel_kernelffffiiiiiPim)
        /*0014*/ 	.word	0x00000000


	//----- nvinfo : EIATTR_MIN_STACK_SIZE
	.align		4
.L_3:
        /*0018*/ 	.byte	0x04, 0x12
        /*001a*/ 	.short	(.L_5 - .L_4)
	.align		4
.L_4:
        /*001c*/ 	.word	index@(_Z13mandel_kernelffffiiiiiPim)
        /*0020*/ 	.word	0x00000000
.L_5:


//--------------------- .nv.compat                --------------------------
	.section	.nv.compat,"",@"SHT_CUDA_COMPAT_INFO"
	.align	4
        /*0000*/ 	.byte	0x02, 0x09, 0x00, 0x00, 0x02, 0x02, 0x01, 0x00, 0x02, 0x05, 0x05, 0x00, 0x03, 0x07, 0x01, 0x01
        /*0010*/ 	.byte	0x02, 0x03, 0x00, 0x00, 0x02, 0x06, 0x01, 0x00, 0x04, 0x0b, 0x08, 0x00, 0x01, 0x00, 0x00, 0x00
        /*0020*/ 	.byte	0x00, 0x00, 0x00, 0x00


//--------------------- .nv.info._Z13mandel_kernelffffiiiiiPim --------------------------
	.section	.nv.info._Z13mandel_kernelffffiiiiiPim,"",@"SHT_CUDA_INFO"
	.sectionflags	@""
	.align	4


	//----- nvinfo : EIATTR_CUDA_API_VERSION
	.align		4
        /*0000*/ 	.byte	0x04, 0x37
        /*0002*/ 	.short	(.L_7 - .L_6)
.L_6:
        /*0004*/ 	.word	0x00000082


	//----- nvinfo : EIATTR_KPARAM_INFO
	.align		4
.L_7:
        /*0008*/ 	.byte	0x04, 0x17
        /*000a*/ 	.short	(.L_9 - .L_8)
.L_8:
        /*000c*/ 	.word	0x00000000
        /*0010*/ 	.short	0x000a
        /*0012*/ 	.short	0x0030
        /*0014*/ 	.byte	0x00, 0xf0, 0x21, 0x00


	//----- nvinfo : EIATTR_KPARAM_INFO
	.align		4
.L_9:
        /*0018*/ 	.byte	0x04, 0x17
        /*001a*/ 	.short	(.L_11 - .L_10)
.L_10:
        /*001c*/ 	.word	0x00000000
        /*0020*/ 	.short	0x0009
        /*0022*/ 	.short	0x0028
        /*0024*/ 	.byte	0x00, 0xf5, 0x21, 0x00


	//----- nvinfo : EIATTR_KPARAM_INFO
	.align		4
.L_11:
        /*0028*/ 	.byte	0x04, 0x17
        /*002a*/ 	.short	(.L_13 - .L_12)
.L_12:
        /*002c*/ 	.word	0x00000000
        /*0030*/ 	.short	0x0008
        /*0032*/ 	.short	0x0020
        /*0034*/ 	.byte	0x00, 0xf0, 0x11, 0x00


	//----- nvinfo : EIATTR_KPARAM_INFO
	.align		4
.L_13:
        /*0038*/ 	.byte	0x04, 0x17
        /*003a*/ 	.short	(.L_15 - .L_14)
.L_14:
        /*003c*/ 	.word	0x00000000
        /*0040*/ 	.short	0x0007
        /*0042*/ 	.short	0x001c
        /*0044*/ 	.byte	0x00, 0xf0, 0x11, 0x00


	//----- nvinfo : EIATTR_KPARAM_INFO
	.align		4
.L_15:
        /*0048*/ 	.byte	0x04, 0x17
        /*004a*/ 	.short	(.L_17 - .L_16)
.L_16:
        /*004c*/ 	.word	0x00000000
        /*0050*/ 	.short	0x0006
        /*0052*/ 	.short	0x0018
        /*0054*/ 	.byte	0x00, 0xf0, 0x11, 0x00


	//----- nvinfo : EIATTR_KPARAM_INFO
	.align		4
.L_17:
        /*0058*/ 	.byte	0x04, 0x17
        /*005a*/ 	.short	(.L_19 - .L_18)
.L_18:
        /*005c*/ 	.word	0x00000000
        /*0060*/ 	.short	0x0005
        /*0062*/ 	.short	0x0014
        /*0064*/ 	.byte	0x00, 0xf0, 0x11, 0x00


	//----- nvinfo : EIATTR_KPARAM_INFO
	.align		4
.L_19:
        /*0068*/ 	.byte	0x04, 0x17
        /*006a*/ 	.short	(.L_21 - .L_20)
.L_20:
        /*006c*/ 	.word	0x00000000
        /*0070*/ 	.short	0x0004
        /*0072*/ 	.short	0x0010
        /*0074*/ 	.byte	0x00, 0xf0, 0x11, 0x00


	//----- nvinfo : EIATTR_KPARAM_INFO
	.align		4
.L_21:
        /*0078*/ 	.byte	0x04, 0x17
        /*007a*/ 	.short	(.L_23 - .L_22)
.L_22:
        /*007c*/ 	.word	0x00000000
        /*0080*/ 	.short	0x0003
        /*0082*/ 	.short	0x000c
        /*0084*/ 	.byte	0x00, 0xf0, 0x11, 0x00


	//----- nvinfo : EIATTR_KPARAM_INFO
	.align		4
.L_23:
        /*0088*/ 	.byte	0x04, 0x17
        /*008a*/ 	.short	(.L_25 - .L_24)
.L_24:
        /*008c*/ 	.word	0x00000000
        /*0090*/ 	.short	0x0002
        /*0092*/ 	.short	0x0008
        /*0094*/ 	.byte	0x00, 0xf0, 0x11, 0x00


	//----- nvinfo : EIATTR_KPARAM_INFO
	.align		4
.L_25:
        /*0098*/ 	.byte	0x04, 0x17
        /*009a*/ 	.short	(.L_27 - .L_26)
.L_26:
        /*009c*/ 	.word	0x00000000
        /*00a0*/ 	.short	0x0001
        /*00a2*/ 	.short	0x0004
        /*00a4*/ 	.byte	0x00, 0xf0, 0x11, 0x00


	//----- nvinfo : EIATTR_KPARAM_INFO
	.align		4
.L_27:
        /*00a8*/ 	.byte	0x04, 0x17
        /*00aa*/ 	.short	(.L_29 - .L_28)
.L_28:
        /*00ac*/ 	.word	0x00000000
        /*00b0*/ 	.short	0x0000
        /*00b2*/ 	.short	0x0000
        /*00b4*/ 	.byte	0x00, 0xf0, 0x11, 0x00


	//----- nvinfo : EIATTR_SPARSE_MMA_MASK
	.align		4
.L_29:
        /*00b8*/ 	.byte	0x03, 0x50
        /*00ba*/ 	.short	0x0000


	//----- nvinfo : EIATTR_MAXREG_COUNT
	.align		4
        /*00bc*/ 	.byte	0x03, 0x1b
        /*00be*/ 	.short	0x00ff


	//----- nvinfo : EIATTR_MERCURY_ISA_VERSION
	.align		4
        /*00c0*/ 	.byte	0x03, 0x5f
        /*00c2*/ 	.short	0x0101


	//----- nvinfo : EIATTR_VRC_CTA_INIT_COUNT
	.align		4
        /*00c4*/ 	.byte	0x02, 0x4a
	.zero		1
	.zero		1


	//----- nvinfo : EIATTR_EXIT_INSTR_OFFSETS
	.align		4
        /*00c8*/ 	.byte	0x04, 0x1c
        /*00ca*/ 	.short	(.L_31 - .L_30)


	//   ....[0]....
.L_30:
        /*00cc*/ 	.word	0x000000f0


	//   ....[1]....
        /*00d0*/ 	.word	0x00000340


	//----- nvinfo : EIATTR_CRS_STACK_SIZE
	.align		4
.L_31:
        /*00d4*/ 	.byte	0x04, 0x1e
        /*00d6*/ 	.short	(.L_33 - .L_32)
.L_32:
        /*00d8*/ 	.word	0x00000000


	//----- nvinfo : EIATTR_CBANK_PARAM_SIZE
	.align		4
.L_33:
        /*00dc*/ 	.byte	0x03, 0x19
        /*00de*/ 	.short	0x0038


	//----- nvinfo : EIATTR_PARAM_CBANK
	.align		4
        /*00e0*/ 	.byte	0x04, 0x0a
        /*00e2*/ 	.short	(.L_35 - .L_34)
	.align		4
.L_34:
        /*00e4*/ 	.word	index@(.nv.constant0._Z13mandel_kernelffffiiiiiPim)
        /*00e8*/ 	.short	0x0380
        /*00ea*/ 	.short	0x0038


	//----- nvinfo : EIATTR_SW_WAR
	.align		4
.L_35:
        /*00ec*/ 	.byte	0x04, 0x36
        /*00ee*/ 	.short	(.L_37 - .L_36)
.L_36:
        /*00f0*/ 	.word	0x00000008
.L_37:


//--------------------- .nv.callgraph             --------------------------
	.section	.nv.callgraph,"",@"SHT_CUDA_CALLGRAPH"
	.align	4
	.sectionentsize	8
	.align		4
        /*0000*/ 	.word	0x00000000
	.align		4
        /*0004*/ 	.word	0xffffffff
	.align		4
        /*0008*/ 	.word	0x00000000
	.align		4
        /*000c*/ 	.word	0xfffffffe
	.align		4
        /*0010*/ 	.word	0x00000000
	.align		4
        /*0014*/ 	.word	0xfffffffd
	.align		4
        /*0018*/ 	.word	0x00000000
	.align		4
        /*001c*/ 	.word	0xfffffffc


//--------------------- .text._Z13mandel_kernelffffiiiiiPim --------------------------
	.section	.text._Z13mandel_kernelffffiiiiiPim,"ax",@progbits
	.align	128
        .global         _Z13mandel_kernelffffiiiiiPim
        .type           _Z13mandel_kernelffffiiiiiPim,@function
        .size           _Z13mandel_kernelffffiiiiiPim,(.L_x_4 - _Z13mandel_kernelffffiiiiiPim)
        .other          _Z13mandel_kernelffffiiiiiPim,@"STO_CUDA_ENTRY STV_DEFAULT"
_Z13mandel_kernelffffiiiiiPim:
.text._Z13mandel_kernelffffiiiiiPim:
[----:B------:R-:W-:Y:S01]  /*0000*/  LDC R1, c[0x0][0x37c] ;  /* 0x0000df00ff017b82 */ /* 0x000fe20000000800 */
[----:B------:R-:W0:Y:S07]  /*0010*/  S2R R2, SR_TID.Y ;  /* 0x0000000000027919 */ /* 0x000e2e0000002200 */
[----:B------:R-:W1:Y:S01]  /*0020*/  LDC R0, c[0x0][0x360] ;  /* 0x0000d800ff007b82 */ /* 0x000e620000000800 */
[----:B------:R-:W2:Y:S01]  /*0030*/  LDCU.64 UR8, c[0x0][0x398] ;  /* 0x00007300ff0877ac */ /* 0x000ea20008000a00 */
[----:B------:R-:W1:Y:S01]  /*0040*/  S2R R5, SR_TID.X ;  /* 0x0000000000057919 */ /* 0x000e620000002100 */
[----:B------:R-:W3:Y:S05]  /*0050*/  LDCU UR7, c[0x0][0x390] ;  /* 0x00007200ff0777ac */ /* 0x000eea0008000800 */
[----:B------:R-:W0:Y:S08]  /*0060*/  S2UR UR6, SR_CTAID.Y ;  /* 0x00000000000679c3 */ /* 0x000e300000002600 */
[----:B------:R-:W0:Y:S01]  /*0070*/  LDC R3, c[0x0][0x364] ;  /* 0x0000d900ff037b82 */ /* 0x000e220000000800 */
[----:B--2---:R-:W-:-:S07]  /*0080*/  UIADD3 UR4, UPT, UPT, UR9, UR8, URZ ;  /* 0x0000000809047290 */ /* 0x004fce000fffe0ff */
[----:B------:R-:W1:Y:S01]  /*0090*/  S2UR UR5, SR_CTAID.X ;  /* 0x00000000000579c3 */ /* 0x000e620000002500 */
[----:B0-----:R-:W-:-:S05]  /*00a0*/  IMAD R3, R3, UR6, R2 ;  /* 0x0000000603037c24 */ /* 0x001fca000f8e0202 */
[----:B------:R-:W-:Y:S01]  /*00b0*/  ISETP.GE.AND P0, PT, R3, UR4, PT ;  /* 0x0000000403007c0c */ /* 0x000fe2000bf06270 */
[----:B-1----:R-:W-:-:S05]  /*00c0*/  IMAD R0, R0, UR5, R5 ;  /* 0x0000000500007c24 */ /* 0x002fca000f8e0205 */
[----:B---3--:R-:W-:-:S04]  /*00d0*/  ISETP.GE.OR P0, PT, R0, UR7, P0 ;  /* 0x0000000700007c0c */ /* 0x008fc80008706670 */
[----:B------:R-:W-:-:S13]  /*00e0*/  ISETP.LT.OR P0, PT, R3, UR8, P0 ;  /* 0x0000000803007c0c */ /* 0x000fda0008701670 */
[----:B------:R-:W-:Y:S05]  /*00f0*/  @P0 EXIT ;  /* 0x000000000000094d */ /* 0x000fea0003800000 */
[----:B------:R-:W0:Y:S01]  /*0100*/  LDCU UR7, c[0x0][0x3a0] ;  /* 0x00007400ff0777ac */ /* 0x000e220008000800 */
[----:B------:R-:W1:Y:S01]  /*0110*/  LDC.64 R10, c[0x0][0x380] ;  /* 0x0000e000ff0a7b82 */ /* 0x000e620000000a00 */
[----:B------:R-:W-:Y:S01]  /*0120*/  I2FP.F32.U32 R2, R3 ;  /* 0x0000000300027245 */ /* 0x000fe20000201000 */
[----:B------:R-:W2:Y:S01]  /*0130*/  LDCU UR6, c[0x0][0x3b0] ;  /* 0x00007600ff0677ac */ /* 0x000ea20008000800 */
[----:B------:R-:W-:Y:S01]  /*0140*/  I2FP.F32.S32 R5, R0 ;  /* 0x0000000000057245 */ /* 0x000fe20000201400 */
[----:B------:R-:W3:Y:S04]  /*0150*/  LDCU.64 UR4, c[0x0][0x358] ;  /* 0x00006b00ff0477ac */ /* 0x000ee80008000a00 */
[----:B------:R-:W1:Y:S01]  /*0160*/  LDC.64 R8, c[0x0][0x388] ;  /* 0x0000e200ff087b82 */ /* 0x000e620000000a00 */
[----:B0-----:R-:W-:Y:S01]  /*0170*/  UISETP.GE.AND UP0, UPT, UR7, 0x1, UPT ;  /* 0x000000010700788c */ /* 0x001fe2000bf06270 */
[----:B--2---:R-:W-:-:S02]  /*0180*/  IMAD R7, R3, UR6, R0 ;  /* 0x0000000603077c24 */ /* 0x004fc4000f8e0200 */
[----:B-1----:R-:W-:Y:S01]  /*0190*/  FFMA R2, R2, R9, R11 ;  /* 0x0000000902027223 */ /* 0x002fe2000000000b */
[----:B------:R-:W-:Y:S02]  /*01a0*/  HFMA2 R9, -RZ, RZ, 0, 0 ;  /* 0x00000000ff097431 */ /* 0x000fe400000001ff */
[----:B------:R-:W-:-:S03]  /*01b0*/  FFMA R5, R5, R8, R10 ;  /* 0x0000000805057223 */ /* 0x000fc6000000000a */
[----:B---3--:R-:W-:Y:S05]  /*01c0*/  BRA.U !UP0, `(.L_x_0) ;  /* 0x0000000108507547 */ /* 0x008fea000b800000 */
[----:B------:R-:W-:Y:S01]  /*01d0*/  BSSY.RECONVERGENT B0, `(.L_x_0) ;  /* 0x0000013000007945 */ /* 0x000fe20003800200 */
[----:B------:R-:W-:Y:S01]  /*01e0*/  MOV R9, RZ ;  /* 0x000000ff00097202 */ /* 0x000fe20000000f00 */
[----:B------:R-:W0:Y:S01]  /*01f0*/  LDCU UR6, c[0x0][0x3a0] ;  /* 0x00007400ff0677ac */ /* 0x000e220008000800 */
[----:B------:R-:W-:Y:S02]  /*0200*/  MOV R3, R2 ;  /* 0x0000000200037202 */ /* 0x000fe40000000f00 */
[----:B------:R-:W-:Y:S01]  /*0210*/  MOV R0, R5 ;  /* 0x0000000500007202 */ /* 0x000fe20000000f00 */
[----:B------:R-:W1:Y:S06]  /*0220*/  LDCU UR7, c[0x0][0x3a0] ;  /* 0x00007400ff0777ac */ /* 0x000e6c0008000800 */
.L_x_2:
[----:B------:R-:W-:Y:S01]  /*0230*/  FMUL R4, R0, R0 ;  /* 0x0000000000047220 */ /* 0x000fe20000400000 */
[----:B------:R-:W-:-:S04]  /*0240*/  FMUL R13, R3, R3 ;  /* 0x00000003030d7220 */ /* 0x000fc80000400000 */
[----:B------:R-:W-:-:S05]  /*0250*/  FADD R6, R4, R13 ;  /* 0x0000000d04067221 */ /* 0x000fca0000000000 */
[----:B------:R-:W-:-:S13]  /*0260*/  FSETP.GT.AND P0, PT, R6, 4, PT ;  /* 0x408000000600780b */ /* 0x000fda0003f04000 */
[----:B------:R-:W-:Y:S05]  /*0270*/  @P0 BRA `(.L_x_1) ;  /* 0x0000000000200947 */ /* 0x000fea0003800000 */
[----:B------:R-:W-:Y:S01]  /*0280*/  IADD3 R9, PT, PT, R9, 0x1, RZ ;  /* 0x0000000109097810 */ /* 0x000fe20007ffe0ff */
[----:B------:R-:W-:Y:S01]  /*0290*/  FADD R11, R0, R0 ;  /* 0x00000000000b7221 */ /* 0x000fe20000000000 */
[----:B------:R-:W-:Y:S02]  /*02a0*/  FADD R0, R4, -R13 ;  /* 0x8000000d04007221 */ /* 0x000fe40000000000 */
[----:B-1----:R-:W-:Y:S01]  /*02b0*/  ISETP.NE.AND P0, PT, R9, UR7, PT ;  /* 0x0000000709007c0c */ /* 0x002fe2000bf05270 */
[----:B------:R-:W-:Y:S01]  /*02c0*/  FFMA R3, R11, R3, R2 ;  /* 0x000000030b037223 */ /* 0x000fe20000000002 */
[----:B------:R-:W-:-:S11]  /*02d0*/  FADD R0, R5, R0 ;  /* 0x0000000005007221 */ /* 0x000fd60000000000 */
[----:B------:R-:W-:Y:S05]  /*02e0*/  @P0 BRA `(.L_x_2) ;  /* 0xfffffffc00d00947 */ /* 0x000fea000383ffff */
[----:B0-----:R-:W-:-:S07]  /*02f0*/  MOV R9, UR6 ;  /* 0x0000000600097c02 */ /* 0x001fce0008000f00 */
.L_x_1:
[----:B01----:R-:W-:Y:S05]  /*0300*/  BSYNC.RECONVERGENT B0 ;  /* 0x0000000000007941 */ /* 0x003fea0003800200 */
.L_x_0:
[----:B------:R-:W0:Y:S02]  /*0310*/  LDC.64 R2, c[0x0][0x3a8] ;  /* 0x0000ea00ff027b82 */ /* 0x000e240000000a00 */
[----:B0-----:R-:W-:-:S05]  /*0320*/  IMAD.WIDE R2, R7, 0x4, R2 ;  /* 0x0000000407027825 */ /* 0x001fca00078e0202 */
[----:B------:R-:W-:Y:S01]  /*0330*/  STG.E desc[UR4][R2.64], R9 ;  /* 0x0000000902007986 */ /* 0x000fe2000c101904 */
[----:B------:R-:W-:Y:S05]  /*0340*/  EXIT ;  /* 0x000000000000794d */ /* 0x000fea0003800000 */
.L_x_3:
[----:B------:R-:W-:-:S00]  /*0350*/  BRA `(.L_x_3) ;  /* 0xfffffffc00fc7947 */ /* 0x000fc0000383ffff */
[----:B------:R-:W-:-:S00]  /*0360*/  NOP ;  /* 0x0000000000007918 */ /* 0x000fc00000000000 */
        /* <DEDUP_REMOVED lines=9> */
.L_x_4:


//--------------------- .nv.shared.reserved.0     --------------------------
	.section	.nv.shared.reserved.0,"aw",@nobits
	.weak		__nv_reservedSMEM_offset_0_alias
	.size		__nv_reservedSMEM_offset_0_alias, 0, 64
	.other		__nv_reservedSMEM_offset_0_alias,@"STO_CUDA_RESERVED_SHARED STV_DEFAULT"
__nv_reservedSMEM_offset_0_alias:
	.zero		0
	.zero		64


//--------------------- .nv.constant0._Z13mandel_kernelffffiiiiiPim --------------------------
	.section	.nv.constant0._Z13mandel_kernelffffiiiiiPim,"a",@progbits
	.sectionflags	@""
	.align	4
.nv.constant0._Z13mandel_kernelffffiiiiiPim:
	.zero		952


//--------------------- SYMBOLS --------------------------

	.type		.nv.reservedSmem.offset0,@object
	.size		.nv.reservedSmem.offset0,0x4
